//
// Generated by NVIDIA NVVM Compiler
//
// Compiler Build ID: CL-36424714
// Cuda compilation tools, release 13.0, V13.0.88
// Based on NVVM 20.0.0
//

.version 9.0
.target sm_100
.address_size 64

	// .globl	_Z9ker_indexPyS_S_iy

.visible .entry _Z9ker_indexPyS_S_iy(
	.param .u64 .ptr .align 1 _Z9ker_indexPyS_S_iy_param_0,
	.param .u64 .ptr .align 1 _Z9ker_indexPyS_S_iy_param_1,
	.param .u64 .ptr .align 1 _Z9ker_indexPyS_S_iy_param_2,
	.param .u32 _Z9ker_indexPyS_S_iy_param_3,
	.param .u64 _Z9ker_indexPyS_S_iy_param_4
)
{
	.reg .pred 	%p<4>;
	.reg .b32 	%r<12>;
	.reg .b64 	%rd<30>;

	ld.param.u64 	%rd12, [_Z9ker_indexPyS_S_iy_param_0];
	ld.param.u64 	%rd13, [_Z9ker_indexPyS_S_iy_param_1];
	ld.param.u64 	%rd14, [_Z9ker_indexPyS_S_iy_param_2];
	ld.param.u32 	%r1, [_Z9ker_indexPyS_S_iy_param_3];
	ld.param.u64 	%rd15, [_Z9ker_indexPyS_S_iy_param_4];
	mov.u32 	%r2, %ctaid.x;
	mov.u32 	%r3, %ntid.x;
	mov.u32 	%r4, %tid.x;
	mad.lo.s32 	%r5, %r2, %r3, %r4;
	cvt.s64.s32 	%rd1, %r5;
	setp.le.u64 	%p1, %rd15, %rd1;
	@%p1 bra 	$L__BB0_8;
	cvta.to.global.u64 	%rd16, %rd12;
	shl.b64 	%rd17, %rd1, 3;
	add.s64 	%rd2, %rd16, %rd17;
	ld.global.u64 	%rd3, [%rd2];
	cvt.s64.s32 	%rd4, %r1;
	or.b64  	%rd18, %rd3, %rd4;
	and.b64  	%rd19, %rd18, -4294967296;
	setp.ne.s64 	%p2, %rd19, 0;
	@%p2 bra 	$L__BB0_3;
	cvt.u32.u64 	%r6, %rd4;
	cvt.u32.u64 	%r7, %rd3;
	div.u32 	%r8, %r7, %r6;
	cvt.u64.u32 	%rd28, %r8;
	bra.uni 	$L__BB0_4;
$L__BB0_3:
	div.u64 	%rd28, %rd3, %rd4;
$L__BB0_4:
	cvta.to.global.u64 	%rd20, %rd13;
	add.s64 	%rd22, %rd20, %rd17;
	st.global.u64 	[%rd22], %rd28;
	ld.global.u64 	%rd8, [%rd2];
	or.b64  	%rd23, %rd8, %rd4;
	and.b64  	%rd24, %rd23, -4294967296;
	setp.ne.s64 	%p3, %rd24, 0;
	@%p3 bra 	$L__BB0_6;
	cvt.u32.u64 	%r9, %rd4;
	cvt.u32.u64 	%r10, %rd8;
	rem.u32 	%r11, %r10, %r9;
	cvt.u64.u32 	%rd29, %r11;
	bra.uni 	$L__BB0_7;
$L__BB0_6:
	rem.u64 	%rd29, %rd8, %rd4;
$L__BB0_7:
	cvta.to.global.u64 	%rd25, %rd14;
	add.s64 	%rd27, %rd25, %rd17;
	st.global.u64 	[%rd27], %rd29;
$L__BB0_8:
	ret;

}


// ===== COMPILED SASS (sm_100) =====

	.target	sm_100

	.elftype	@"ET_EXEC"


//--------------------- .note.nv.tkinfo           --------------------------
	.section	.note.nv.tkinfo,"",@"SHT_NOTE"
	.sectionflags	@"SHF_NOTE_NV_TKINFO"
	.tkinfo
        /*0018*/ 	.word	0x00000002
        /*0030*/ 	.string	""
        /*0030*/ 	.string	"ptxas"
        /*0030*/ 	.string	"Cuda compilation tools, release 13.0, V13.0.88"
        /*0030*/ 	.string	"Build cuda_13.0.r13.0/compiler.36424714_0"
        /*0030*/ 	.string	"-arch sm_100 -m 64 "



//--------------------- .note.nv.cuinfo           --------------------------
	.section	.note.nv.cuinfo,"",@"SHT_NOTE"
	.sectionflags	@"SHF_NOTE_NV_CUINFO"
        /*0018*/ 	.short	0x0002
        /*001a*/ 	.short	0x0064
        /*001c*/ 	.short	0x0082
	.zero		2


//--------------------- .nv.info                  --------------------------
	.section	.nv.info,"",@"SHT_CUDA_INFO"
	.align	4


	//----- nvinfo : EIATTR_REGCOUNT
	.align		4
        /*0000*/ 	.byte	0x04, 0x2f
        /*0002*/ 	.short	(.L_1 - .L_0)
	.align		4
.L_0:
        /*0004*/ 	.word	index@(_Z9ker_indexPyS_S_iy)
        /*0008*/ 	.word	0x00000014


	//----- nvinfo : EIATTR_FRAME_SIZE
	.align		4
.L_1:
        /*000c*/ 	.byte	0x04, 0x11
        /*000e*/ 	.short	(.L_3 - .L_2)
	.align		4
.L_2:
        /*0010*/ 	.word	index@($__internal_1_$__cuda_sm20_rem_u64)
        /*0014*/ 	.word	0x00000000


	//----- nvinfo : EIATTR_FRAME_SIZE
	.align		4
.L_3:
        /*0018*/ 	.byte	0x04, 0x11
        /*001a*/ 	.short	(.L_5 - .L_4)
	.align		4
.L_4:
        /*001c*/ 	.word	index@($__internal_0_$__cuda_sm20_div_u64)
        /*0020*/ 	.word	0x00000000


	//----- nvinfo : EIATTR_FRAME_SIZE
	.align		4
.L_5:
        /*0024*/ 	.byte	0x04, 0x11
        /*0026*/ 	.short	(.L_7 - .L_6)
	.align		4
.L_6:
        /*0028*/ 	.word	index@(_Z9ker_indexPyS_S_iy)
        /*002c*/ 	.word	0x00000000


	//----- nvinfo : EIATTR_MIN_STACK_SIZE
	.align		4
.L_7:
        /*0030*/ 	.byte	0x04, 0x12
        /*0032*/ 	.short	(.L_9 - .L_8)
	.align		4
.L_8:
        /*0034*/ 	.word	index@(_Z9ker_indexPyS_S_iy)
        /*0038*/ 	.word	0x00000000
.L_9:


//--------------------- .nv.compat                --------------------------
	.section	.nv.compat,"",@"SHT_CUDA_COMPAT_INFO"
	.align	4
        /*0000*/ 	.byte	0x02, 0x09, 0x00, 0x00, 0x02, 0x02, 0x01, 0x00, 0x02, 0x05, 0x05, 0x00, 0x03, 0x07, 0x01, 0x01
        /*0010*/ 	.byte	0x02, 0x03, 0x00, 0x00, 0x02, 0x06, 0x01, 0x00, 0x04, 0x0b, 0x08, 0x00, 0x09, 0x00, 0x00, 0x00
        /*0020*/ 	.byte	0x00, 0x00, 0x00, 0x00


//--------------------- .nv.info._Z9ker_indexPyS_S_iy --------------------------
	.section	.nv.info._Z9ker_indexPyS_S_iy,"",@"SHT_CUDA_INFO"
	.sectionflags	@""
	.align	4


	//----- nvinfo : EIATTR_CUDA_API_VERSION
	.align		4
        /*0000*/ 	.byte	0x04, 0x37
        /*0002*/ 	.short	(.L_11 - .L_10)
.L_10:
        /*0004*/ 	.word	0x00000082


	//----- nvinfo : EIATTR_KPARAM_INFO
	.align		4
.L_11:
        /*0008*/ 	.byte	0x04, 0x17
        /*000a*/ 	.short	(.L_13 - .L_12)
.L_12:
        /*000c*/ 	.word	0x00000000
        /*0010*/ 	.short	0x0004
        /*0012*/ 	.short	0x0020
        /*0014*/ 	.byte	0x00, 0xf0, 0x21, 0x00


	//----- nvinfo : EIATTR_KPARAM_INFO
	.align		4
.L_13:
        /*0018*/ 	.byte	0x04, 0x17
        /*001a*/ 	.short	(.L_15 - .L_14)
.L_14:
        /*001c*/ 	.word	0x00000000
        /*0020*/ 	.short	0x0003
        /*0022*/ 	.short	0x0018
        /*0024*/ 	.byte	0x00, 0xf0, 0x11, 0x00


	//----- nvinfo : EIATTR_KPARAM_INFO
	.align		4
.L_15:
        /*0028*/ 	.byte	0x04, 0x17
        /*002a*/ 	.short	(.L_17 - .L_16)
.L_16:
        /*002c*/ 	.word	0x00000000
        /*0030*/ 	.short	0x0002
        /*0032*/ 	.short	0x0010
        /*0034*/ 	.byte	0x00, 0xf5, 0x21, 0x00


	//----- nvinfo : EIATTR_KPARAM_INFO
	.align		4
.L_17:
        /*0038*/ 	.byte	0x04, 0x17
        /*003a*/ 	.short	(.L_19 - .L_18)
.L_18:
        /*003c*/ 	.word	0x00000000
        /*0040*/ 	.short	0x0001
        /*0042*/ 	.short	0x0008
        /*0044*/ 	.byte	0x00, 0xf5, 0x21, 0x00


	//----- nvinfo : EIATTR_KPARAM_INFO
	.align		4
.L_19:
        /*0048*/ 	.byte	0x04, 0x17
        /*004a*/ 	.short	(.L_21 - .L_20)
.L_20:
        /*004c*/ 	.word	0x00000000
        /*0050*/ 	.short	0x0000
        /*0052*/ 	.short	0x0000
        /*0054*/ 	.byte	0x00, 0xf5, 0x21, 0x00


	//----- nvinfo : EIATTR_SPARSE_MMA_MASK
	.align		4
.L_21:
        /*0058*/ 	.byte	0x03, 0x50
        /*005a*/ 	.short	0x0000


	//----- nvinfo : EIATTR_MAXREG_COUNT
	.align		4
        /*005c*/ 	.byte	0x03, 0x1b
        /*005e*/ 	.short	0x00ff


	//----- nvinfo : EIATTR_MERCURY_ISA_VERSION
	.align		4
        /*0060*/ 	.byte	0x03, 0x5f
        /*0062*/ 	.short	0x0101


	//----- nvinfo : EIATTR_VRC_CTA_INIT_COUNT
	.align		4
        /*0064*/ 	.byte	0x02, 0x4a
	.zero		1
	.zero		1


	//----- nvinfo : EIATTR_EXIT_INSTR_OFFSETS
	.align		4
        /*0068*/ 	.byte	0x04, 0x1c
        /*006a*/ 	.short	(.L_23 - .L_22)


	//   ....[0]....
.L_22:
        /*006c*/ 	.word	0x00000090


	//   ....[1]....
        /*0070*/ 	.word	0x00000530


	//----- nvinfo : EIATTR_CRS_STACK_SIZE
	.align		4
.L_23:
        /*0074*/ 	.byte	0x04, 0x1e
        /*0076*/ 	.short	(.L_25 - .L_24)
.L_24:
        /*0078*/ 	.word	0x00000000


	//----- nvinfo : EIATTR_CBANK_PARAM_SIZE
	.align		4
.L_25:
        /*007c*/ 	.byte	0x03, 0x19
        /*007e*/ 	.short	0x0028


	//----- nvinfo : EIATTR_PARAM_CBANK
	.align		4
        /*0080*/ 	.byte	0x04, 0x0a
        /*0082*/ 	.short	(.L_27 - .L_26)
	.align		4
.L_26:
        /*0084*/ 	.word	index@(.nv.constant0._Z9ker_indexPyS_S_iy)
        /*0088*/ 	.short	0x0380
        /*008a*/ 	.short	0x0028


	//----- nvinfo : EIATTR_SW_WAR
	.align		4
.L_27:
        /*008c*/ 	.byte	0x04, 0x36
        /*008e*/ 	.short	(.L_29 - .L_28)
.L_28:
        /*0090*/ 	.word	0x00000008
.L_29:


//--------------------- .nv.callgraph             --------------------------
	.section	.nv.callgraph,"",@"SHT_CUDA_CALLGRAPH"
	.align	4
	.sectionentsize	8
	.align		4
        /*0000*/ 	.word	0x00000000
	.align		4
        /*0004*/ 	.word	0xffffffff
	.align		4
        /*0008*/ 	.word	0x00000000
	.align		4
        /*000c*/ 	.word	0xfffffffe
	.align		4
        /*0010*/ 	.word	0x00000000
	.align		4
        /*0014*/ 	.word	0xfffffffd
	.align		4
        /*0018*/ 	.word	0x00000000
	.align		4
        /*001c*/ 	.word	0xfffffffc


//--------------------- .text._Z9ker_indexPyS_S_iy --------------------------
	.section	.text._Z9ker_indexPyS_S_iy,"ax",@progbits
	.align	128
        .global         _Z9ker_indexPyS_S_iy
        .type           _Z9ker_indexPyS_S_iy,@function
        .size           _Z9ker_indexPyS_S_iy,(.L_x_8 - _Z9ker_indexPyS_S_iy)
        .other          _Z9ker_indexPyS_S_iy,@"STO_CUDA_ENTRY STV_DEFAULT"
_Z9ker_indexPyS_S_iy:
.text._Z9ker_indexPyS_S_iy:
[----:B------:R-:W-:Y:S01]  /*0000*/  LDC R1, c[0x0][0x37c] ;  /* 0x0000df00ff017b82 */ /* 0x000fe20000000800 */
[----:B------:R-:W0:Y:S07]  /*0010*/  S2R R3, SR_TID.X ;  /* 0x0000000000037919 */ /* 0x000e2e0000002100 */
[----:B------:R-:W0:Y:S01]  /*0020*/  S2UR UR4, SR_CTAID.X ;  /* 0x00000000000479c3 */ /* 0x000e220000002500 */
[----:B------:R-:W1:Y:S07]  /*0030*/  LDCU.64 UR6, c[0x0][0x3a0] ;  /* 0x00007400ff0677ac */ /* 0x000e6e0008000a00 */
[----:B------:R-:W0:Y:S02]  /*0040*/  LDC R2, c[0x0][0x360] ;  /* 0x0000d800ff027b82 */ /* 0x000e240000000800 */
[----:B0-----:R-:W-:-:S05]  /*0050*/  IMAD R2, R2, UR4, R3 ;  /* 0x0000000402027c24 */ /* 0x001fca000f8e0203 */
[----:B-1----:R-:W-:Y:S02]  /*0060*/  ISETP.GE.U32.AND P0, PT, R2, UR6, PT ;  /* 0x0000000602007c0c */ /* 0x002fe4000bf06070 */
[----:B------:R-:W-:-:S04]  /*0070*/  SHF.R.S32.HI R3, RZ, 0x1f, R2 ;  /* 0x0000001fff037819 */ /* 0x000fc80000011402 */
[----:B------:R-:W-:-:S13]  /*0080*/  ISETP.GE.U32.AND.EX P0, PT, R3, UR7, PT, P0 ;  /* 0x0000000703007c0c */ /* 0x000fda000bf06100 */
[----:B------:R-:W-:Y:S05]  /*0090*/  @P0 EXIT ;  /* 0x000000000000094d */ /* 0x000fea0003800000 */
[----:B------:R-:W0:Y:S01]  /*00a0*/  LDCU.64 UR4, c[0x0][0x380] ;  /* 0x00007000ff0477ac */ /* 0x000e220008000a00 */
[C---:B------:R-:W-:Y:S01]  /*00b0*/  IMAD.SHL.U32 R0, R2.reuse, 0x8, RZ ;  /* 0x0000000802007824 */ /* 0x040fe200078e00ff */
[----:B------:R-:W-:Y:S01]  /*00c0*/  SHF.L.U64.HI R2, R2, 0x3, R3 ;  /* 0x0000000302027819 */ /* 0x000fe20000010203 */
[----:B------:R-:W1:Y:S01]  /*00d0*/  LDCU.64 UR6, c[0x0][0x358] ;  /* 0x00006b00ff0677ac */ /* 0x000e620008000a00 */
[----:B------:R-:W2:Y:S02]  /*00e0*/  LDCU UR8, c[0x0][0x398] ;  /* 0x00007300ff0877ac */ /* 0x000ea40008000800 */
[----:B0-----:R-:W-:-:S04]  /*00f0*/  IADD3 R4, P0, PT, R0, UR4, RZ ;  /* 0x0000000400047c10 */ /* 0x001fc8000ff1e0ff */
[----:B------:R-:W-:-:S05]  /*0100*/  IADD3.X R5, PT, PT, R2, UR5, RZ, P0, !PT ;  /* 0x0000000502057c10 */ /* 0x000fca00087fe4ff */
[----:B-1----:R-:W3:Y:S01]  /*0110*/  LDG.E.64 R6, desc[UR6][R4.64] ;  /* 0x0000000604067981 */ /* 0x002ee2000c1e1b00 */
[----:B--2---:R-:W-:Y:S01]  /*0120*/  USHF.R.S32.HI UR5, URZ, 0x1f, UR8 ;  /* 0x0000001fff057899 */ /* 0x004fe20008011408 */
[----:B------:R-:W-:Y:S05]  /*0130*/  BSSY.RECONVERGENT B0, `(.L_x_0) ;  /* 0x000001b000007945 */ /* 0x000fea0003800200 */
[----:B---3--:R-:W-:-:S04]  /*0140*/  LOP3.LUT R3, R7, UR5, RZ, 0xfc, !PT ;  /* 0x0000000507037c12 */ /* 0x008fc8000f8efcff */
[----:B------:R-:W-:-:S13]  /*0150*/  ISETP.NE.U32.AND P0, PT, R3, RZ, PT ;  /* 0x000000ff0300720c */ /* 0x000fda0003f05070 */
[----:B------:R-:W-:Y:S05]  /*0160*/  @P0 BRA `(.L_x_1) ;  /* 0x0000000000540947 */ /* 0x000fea0003800000 */
[----:B------:R-:W0:Y:S01]  /*0170*/  I2F.U32.RP R3, UR8 ;  /* 0x0000000800037d06 */ /* 0x000e220008209000 */
[----:B------:R-:W-:-:S07]  /*0180*/  ISETP.NE.U32.AND P2, PT, RZ, UR8, PT ;  /* 0x00000008ff007c0c */ /* 0x000fce000bf45070 */
[----:B0-----:R-:W0:Y:S02]  /*0190*/  MUFU.RCP R3, R3 ;  /* 0x0000000300037308 */ /* 0x001e240000001000 */
[----:B0-----:R-:W-:-:S06]  /*01a0*/  VIADD R8, R3, 0xffffffe ;  /* 0x0ffffffe03087836 */ /* 0x001fcc0000000000 */
[----:B------:R0:W1:Y:S02]  /*01b0*/  F2I.FTZ.U32.TRUNC.NTZ R9, R8 ;  /* 0x0000000800097305 */ /* 0x000064000021f000 */
[----:B0-----:R-:W-:Y:S02]  /*01c0*/  HFMA2 R8, -RZ, RZ, 0, 0 ;  /* 0x00000000ff087431 */ /* 0x001fe400000001ff */
[----:B-1----:R-:W-:-:S04]  /*01d0*/  IMAD.MOV R7, RZ, RZ, -R9 ;  /* 0x000000ffff077224 */ /* 0x002fc800078e0a09 */
[----:B------:R-:W-:-:S04]  /*01e0*/  IMAD R7, R7, UR8, RZ ;  /* 0x0000000807077c24 */ /* 0x000fc8000f8e02ff */
[----:B------:R-:W-:-:S06]  /*01f0*/  IMAD.HI.U32 R9, R9, R7, R8 ;  /* 0x0000000709097227 */ /* 0x000fcc00078e0008 */
[----:B------:R-:W-:-:S04]  /*0200*/  IMAD.HI.U32 R9, R9, R6, RZ ;  /* 0x0000000609097227 */ /* 0x000fc800078e00ff */
[----:B------:R-:W-:-:S04]  /*0210*/  IMAD.MOV R7, RZ, RZ, -R9 ;  /* 0x000000ffff077224 */ /* 0x000fc800078e0a09 */
[----:B------:R-:W-:Y:S01]  /*0220*/  IMAD R6, R7, UR8, R6 ;  /* 0x0000000807067c24 */ /* 0x000fe2000f8e0206 */
[----:B------:R-:W-:-:S04]  /*0230*/  MOV R7, RZ ;  /* 0x000000ff00077202 */ /* 0x000fc80000000f00 */
[----:B------:R-:W-:-:S13]  /*0240*/  ISETP.GE.U32.AND P0, PT, R6, UR8, PT ;  /* 0x0000000806007c0c */ /* 0x000fda000bf06070 */
[----:B------:R-:W-:Y:S01]  /*0250*/  @P0 VIADD R6, R6, -UR8 ;  /* 0x8000000806060c36 */ /* 0x000fe20008000000 */
[----:B------:R-:W-:-:S04]  /*0260*/  @P0 IADD3 R9, PT, PT, R9, 0x1, RZ ;  /* 0x0000000109090810 */ /* 0x000fc80007ffe0ff */
[----:B------:R-:W-:-:S13]  /*0270*/  ISETP.GE.U32.AND P1, PT, R6, UR8, PT ;  /* 0x0000000806007c0c */ /* 0x000fda000bf26070 */
[----:B------:R-:W-:Y:S01]  /*0280*/  @P1 VIADD R9, R9, 0x1 ;  /* 0x0000000109091836 */ /* 0x000fe20000000000 */
[----:B------:R-:W-:-:S05]  /*0290*/  @!P2 LOP3.LUT R9, RZ, UR8, RZ, 0x33, !PT ;  /* 0x00000008ff09ac12 */ /* 0x000fca000f8e33ff */
[----:B------:R-:W-:Y:S01]  /*02a0*/  IMAD.MOV.U32 R6, RZ, RZ, R9 ;  /* 0x000000ffff067224 */ /* 0x000fe200078e0009 */
[----:B------:R-:W-:Y:S06]  /*02b0*/  BRA `(.L_x_2) ;  /* 0x0000000000087947 */ /* 0x000fec0003800000 */
.L_x_1:
[----:B------:R-:W-:-:S07]  /*02c0*/  MOV R8, 0x2e0 ;  /* 0x000002e000087802 */ /* 0x000fce0000000f00 */
[----:B------:R-:W-:Y:S05]  /*02d0*/  CALL.REL.NOINC `($__internal_0_$__cuda_sm20_div_u64) ;  /* 0x0000000000987944 */ /* 0x000fea0003c00000 */
.L_x_2:
[----:B------:R-:W-:Y:S05]  /*02e0*/  BSYNC.RECONVERGENT B0 ;  /* 0x0000000000007941 */ /* 0x000fea0003800200 */
.L_x_0:
[----:B------:R-:W0:Y:S02]  /*02f0*/  LDCU.64 UR8, c[0x0][0x388] ;  /* 0x00007100ff0877ac */ /* 0x000e240008000a00 */
[----:B0-----:R-:W-:-:S04]  /*0300*/  IADD3 R8, P0, PT, R0, UR8, RZ ;  /* 0x0000000800087c10 */ /* 0x001fc8000ff1e0ff */
[----:B------:R-:W-:-:S05]  /*0310*/  IADD3.X R9, PT, PT, R2, UR9, RZ, P0, !PT ;  /* 0x0000000902097c10 */ /* 0x000fca00087fe4ff */
[----:B------:R0:W-:Y:S04]  /*0320*/  STG.E.64 desc[UR6][R8.64], R6 ;  /* 0x0000000608007986 */ /* 0x0001e8000c101b06 */
[----:B------:R-:W2:Y:S01]  /*0330*/  LDG.E.64 R4, desc[UR6][R4.64] ;  /* 0x0000000604047981 */ /* 0x000ea2000c1e1b00 */
[----:B------:R-:W-:Y:S01]  /*0340*/  BSSY.RECONVERGENT B0, `(.L_x_3) ;  /* 0x000001a000007945 */ /* 0x000fe20003800200 */
[----:B--2---:R-:W-:-:S04]  /*0350*/  LOP3.LUT R3, R5, UR5, RZ, 0xfc, !PT ;  /* 0x0000000505037c12 */ /* 0x004fc8000f8efcff */
[----:B------:R-:W-:-:S13]  /*0360*/  ISETP.NE.U32.AND P0, PT, R3, RZ, PT ;  /* 0x000000ff0300720c */ /* 0x000fda0003f05070 */
[----:B0-----:R-:W-:Y:S05]  /*0370*/  @P0 BRA `(.L_x_4) ;  /* 0x0000000000500947 */ /* 0x001fea0003800000 */
[----:B------:R-:W0:Y:S02]  /*0380*/  LDCU UR4, c[0x0][0x398] ;  /* 0x00007300ff0477ac */ /* 0x000e240008000800 */
[----:B0-----:R-:W0:Y:S01]  /*0390*/  I2F.U32.RP R5, UR4 ;  /* 0x0000000400057d06 */ /* 0x001e220008209000 */
[----:B------:R-:W-:-:S07]  /*03a0*/  ISETP.NE.U32.AND P1, PT, RZ, UR4, PT ;  /* 0x00000004ff007c0c */ /* 0x000fce000bf25070 */
[----:B0-----:R-:W0:Y:S02]  /*03b0*/  MUFU.RCP R5, R5 ;  /* 0x0000000500057308 */ /* 0x001e240000001000 */
[----:B0-----:R-:W-:Y:S02]  /*03c0*/  VIADD R6, R5, 0xffffffe ;  /* 0x0ffffffe05067836 */ /* 0x001fe40000000000 */
[----:B------:R-:W-:-:S04]  /*03d0*/  IMAD.MOV.U32 R5, RZ, RZ, RZ ;  /* 0x000000ffff057224 */ /* 0x000fc800078e00ff */
[----:B------:R0:W1:Y:S02]  /*03e0*/  F2I.FTZ.U32.TRUNC.NTZ R7, R6 ;  /* 0x0000000600077305 */ /* 0x000064000021f000 */
[----:B0-----:R-:W-:Y:S02]  /*03f0*/  HFMA2 R6, -RZ, RZ, 0, 0 ;  /* 0x00000000ff067431 */ /* 0x001fe400000001ff */
[----:B-1----:R-:W-:-:S04]  /*0400*/  IMAD.MOV R3, RZ, RZ, -R7 ;  /* 0x000000ffff037224 */ /* 0x002fc800078e0a07 */
[----:B------:R-:W-:-:S04]  /*0410*/  IMAD R3, R3, UR4, RZ ;  /* 0x0000000403037c24 */ /* 0x000fc8000f8e02ff */
[----:B------:R-:W-:-:S06]  /*0420*/  IMAD.HI.U32 R3, R7, R3, R6 ;  /* 0x0000000307037227 */ /* 0x000fcc00078e0006 */
[----:B------:R-:W-:-:S04]  /*0430*/  IMAD.HI.U32 R3, R3, R4, RZ ;  /* 0x0000000403037227 */ /* 0x000fc800078e00ff */
[----:B------:R-:W-:-:S04]  /*0440*/  IMAD.MOV R3, RZ, RZ, -R3 ;  /* 0x000000ffff037224 */ /* 0x000fc800078e0a03 */
[----:B------:R-:W-:-:S05]  /*0450*/  IMAD R4, R3, UR4, R4 ;  /* 0x0000000403047c24 */ /* 0x000fca000f8e0204 */
[----:B------:R-:W-:-:S13]  /*0460*/  ISETP.GE.U32.AND P0, PT, R4, UR4, PT ;  /* 0x0000000404007c0c */ /* 0x000fda000bf06070 */
[----:B------:R-:W-:-:S05]  /*0470*/  @P0 VIADD R4, R4, -UR4 ;  /* 0x8000000404040c36 */ /* 0x000fca0008000000 */
[----:B------:R-:W-:-:S13]  /*0480*/  ISETP.GE.U32.AND P0, PT, R4, UR4, PT ;  /* 0x0000000404007c0c */ /* 0x000fda000bf06070 */
[----:B------:R-:W-:Y:S02]  /*0490*/  @P0 IADD3 R4, PT, PT, R4, -UR4, RZ ;  /* 0x8000000404040c10 */ /* 0x000fe4000fffe0ff */
[----:B------:R-:W-:Y:S01]  /*04a0*/  @!P1 LOP3.LUT R4, RZ, UR4, RZ, 0x33, !PT ;  /* 0x00000004ff049c12 */ /* 0x000fe2000f8e33ff */
[----:B------:R-:W-:Y:S06]  /*04b0*/  BRA `(.L_x_5) ;  /* 0x0000000000087947 */ /* 0x000fec0003800000 */
.L_x_4:
[----:B------:R-:W-:-:S07]  /*04c0*/  MOV R6, 0x4e0 ;  /* 0x000004e000067802 */ /* 0x000fce0000000f00 */
[----:B------:R-:W-:Y:S05]  /*04d0*/  CALL.REL.NOINC `($__internal_1_$__cuda_sm20_rem_u64) ;  /* 0x0000000400287944 */ /* 0x000fea0003c00000 */
.L_x_5:
[----:B------:R-:W-:Y:S05]  /*04e0*/  BSYNC.RECONVERGENT B0 ;  /* 0x0000000000007941 */ /* 0x000fea0003800200 */
.L_x_3:
[----:B------:R-:W0:Y:S02]  /*04f0*/  LDCU.64 UR8, c[0x0][0x390] ;  /* 0x00007200ff0877ac */ /* 0x000e240008000a00 */
[----:B0-----:R-:W-:-:S04]  /*0500*/  IADD3 R6, P0, PT, R0, UR8, RZ ;  /* 0x0000000800067c10 */ /* 0x001fc8000ff1e0ff */
[----:B------:R-:W-:-:S05]  /*0510*/  IADD3.X R7, PT, PT, R2, UR9, RZ, P0, !PT ;  /* 0x0000000902077c10 */ /* 0x000fca00087fe4ff */
[----:B------:R-:W-:Y:S01]  /*0520*/  STG.E.64 desc[UR6][R6.64], R4 ;  /* 0x0000000406007986 */ /* 0x000fe2000c101b06 */
[----:B------:R-:W-:Y:S05]  /*0530*/  EXIT ;  /* 0x000000000000794d */ /* 0x000fea0003800000 */
        .weak           $__internal_0_$__cuda_sm20_div_u64
        .type           $__internal_0_$__cuda_sm20_div_u64,@function
        .size           $__internal_0_$__cuda_sm20_div_u64,($__internal_1_$__cuda_sm20_rem_u64 - $__internal_0_$__cuda_sm20_div_u64)
$__internal_0_$__cuda_sm20_div_u64:
[----:B------:R-:W0:Y:S02]  /*0540*/  LDCU UR4, c[0x0][0x398] ;  /* 0x00007300ff0477ac */ /* 0x000e240008000800 */
[----:B0-----:R-:W0:Y:S08]  /*0550*/  I2F.U64.RP R3, UR4 ;  /* 0x0000000400037d12 */ /* 0x001e300008309000 */
[----:B0-----:R-:W0:Y:S02]  /*0560*/  MUFU.RCP R3, R3 ;  /* 0x0000000300037308 */ /* 0x001e240000001000 */
[----:B0-----:R-:W-:-:S06]  /*0570*/  VIADD R10, R3, 0x1ffffffe ;  /* 0x1ffffffe030a7836 */ /* 0x001fcc0000000000 */
[----:B------:R-:W0:Y:S02]  /*0580*/  F2I.U64.TRUNC R10, R10 ;  /* 0x0000000a000a7311 */ /* 0x000e24000020d800 */
[----:B0-----:R-:W-:-:S04]  /*0590*/  IMAD.WIDE.U32 R12, R10, UR4, RZ ;  /* 0x000000040a0c7c25 */ /* 0x001fc8000f8e00ff */
[C---:B------:R-:W-:Y:S01]  /*05a0*/  IMAD R9, R10.reuse, UR5, R13 ;  /* 0x000000050a097c24 */ /* 0x040fe2000f8e020d */
[----:B------:R-:W-:Y:S01]  /*05b0*/  IADD3 R15, P0, PT, RZ, -R12, RZ ;  /* 0x8000000cff0f7210 */ /* 0x000fe20007f1e0ff */
[----:B------:R-:W-:Y:S02]  /*05c0*/  IMAD.MOV.U32 R13, RZ, RZ, R10 ;  /* 0x000000ffff0d7224 */ /* 0x000fe400078e000a */
[----:B------:R-:W-:Y:S02]  /*05d0*/  IMAD R9, R11, UR4, R9 ;  /* 0x000000040b097c24 */ /* 0x000fe4000f8e0209 */
[----:B------:R-:W-:-:S03]  /*05e0*/  IMAD.HI.U32 R12, R10, R15, RZ ;  /* 0x0000000f0a0c7227 */ /* 0x000fc600078e00ff */
[----:B------:R-:W-:-:S05]  /*05f0*/  IADD3.X R9, PT, PT, RZ, ~R9, RZ, P0, !PT ;  /* 0x80000009ff097210 */ /* 0x000fca00007fe4ff */
[----:B------:R-:W-:-:S04]  /*0600*/  IMAD.WIDE.U32 R12, P0, R10, R9, R12 ;  /* 0x000000090a0c7225 */ /* 0x000fc8000780000c */
[C---:B------:R-:W-:Y:S02]  /*0610*/  IMAD R17, R11.reuse, R9, RZ ;  /* 0x000000090b117224 */ /* 0x040fe400078e02ff */
[----:B------:R-:W-:-:S04]  /*0620*/  IMAD.HI.U32 R12, P1, R11, R15, R12 ;  /* 0x0000000f0b0c7227 */ /* 0x000fc8000782000c */
[----:B------:R-:W-:Y:S01]  /*0630*/  IMAD.HI.U32 R3, R11, R9, RZ ;  /* 0x000000090b037227 */ /* 0x000fe200078e00ff */
[----:B------:R-:W-:-:S03]  /*0640*/  IADD3 R13, P2, PT, R17, R12, RZ ;  /* 0x0000000c110d7210 */ /* 0x000fc60007f5e0ff */
[----:B------:R-:W-:Y:S02]  /*0650*/  IMAD.X R3, R3, 0x1, R11, P0 ;  /* 0x0000000103037824 */ /* 0x000fe400000e060b */
[----:B------:R-:W-:-:S03]  /*0660*/  IMAD.WIDE.U32 R10, R13, UR4, RZ ;  /* 0x000000040d0a7c25 */ /* 0x000fc6000f8e00ff */
[----:B------:R-:W-:Y:S01]  /*0670*/  IADD3.X R3, PT, PT, RZ, RZ, R3, P2, P1 ;  /* 0x000000ffff037210 */ /* 0x000fe200017e2403 */
[----:B------:R-:W-:Y:S01]  /*0680*/  IMAD R12, R13, UR5, R11 ;  /* 0x000000050d0c7c24 */ /* 0x000fe2000f8e020b */
[----:B------:R-:W-:-:S03]  /*0690*/  IADD3 R11, P0, PT, RZ, -R10, RZ ;  /* 0x8000000aff0b7210 */ /* 0x000fc60007f1e0ff */
        /* <DEDUP_REMOVED lines=9> */
[----:B------:R-:W-:-:S03]  /*0730*/  IMAD.HI.U32 R10, R9, R6, RZ ;  /* 0x00000006090a7227 */ /* 0x000fc600078e00ff */
[----:B------:R-:W-:Y:S01]  /*0740*/  IADD3.X R3, PT, PT, RZ, RZ, R3, P2, P1 ;  /* 0x000000ffff037210 */ /* 0x000fe200017e2403 */
[----:B------:R-:W-:Y:S02]  /*0750*/  IMAD.MOV.U32 R11, RZ, RZ, RZ ;  /* 0x000000ffff0b7224 */ /* 0x000fe400078e00ff */
[----:B------:R-:W-:-:S04]  /*0760*/  IMAD.WIDE.U32 R10, R9, R7, R10 ;  /* 0x00000007090a7225 */ /* 0x000fc800078e000a */
[C---:B------:R-:W-:Y:S02]  /*0770*/  IMAD R12, R3.reuse, R7, RZ ;  /* 0x00000007030c7224 */ /* 0x040fe400078e02ff */
[----:B------:R-:W-:-:S04]  /*0780*/  IMAD.HI.U32 R9, P0, R3, R6, R10 ;  /* 0x0000000603097227 */ /* 0x000fc8000780000a */
[----:B------:R-:W-:Y:S01]  /*0790*/  IMAD.HI.U32 R3, R3, R7, RZ ;  /* 0x0000000703037227 */ /* 0x000fe200078e00ff */
[----:B------:R-:W-:-:S04]  /*07a0*/  IADD3 R9, P1, PT, R12, R9, RZ ;  /* 0x000000090c097210 */ /* 0x000fc80007f3e0ff */
[----:B------:R-:W-:Y:S01]  /*07b0*/  IADD3.X R3, PT, PT, R3, RZ, RZ, P0, !PT ;  /* 0x000000ff03037210 */ /* 0x000fe200007fe4ff */
[----:B------:R-:W-:-:S04]  /*07c0*/  IMAD.WIDE.U32 R10, R9, UR4, RZ ;  /* 0x00000004090a7c25 */ /* 0x000fc8000f8e00ff */
[----:B------:R-:W-:Y:S01]  /*07d0*/  IMAD.X R3, RZ, RZ, R3, P1 ;  /* 0x000000ffff037224 */ /* 0x000fe200008e0603 */
[----:B------:R-:W-:Y:S01]  /*07e0*/  IADD3 R14, P1, PT, -R10, R6, RZ ;  /* 0x000000060a0e7210 */ /* 0x000fe20007f3e1ff */
[----:B------:R-:W-:-:S03]  /*07f0*/  IMAD R12, R9, UR5, R11 ;  /* 0x00000005090c7c24 */ /* 0x000fc6000f8e020b */
[----:B------:R-:W-:Y:S01]  /*0800*/  ISETP.GE.U32.AND P0, PT, R14, UR4, PT ;  /* 0x000000040e007c0c */ /* 0x000fe2000bf06070 */
[----:B------:R-:W-:-:S04]  /*0810*/  IMAD R12, R3, UR4, R12 ;  /* 0x00000004030c7c24 */ /* 0x000fc8000f8e020c */
[----:B------:R-:W-:Y:S01]  /*0820*/  IMAD.X R12, R7, 0x1, ~R12, P1 ;  /* 0x00000001070c7824 */ /* 0x000fe200008e0e0c */
[----:B------:R-:W-:Y:S02]  /*0830*/  IADD3 R7, P2, PT, R14, -UR4, RZ ;  /* 0x800000040e077c10 */ /* 0x000fe4000ff5e0ff */
[----:B------:R-:W-:Y:S02]  /*0840*/  IADD3 R6, P1, PT, R9, 0x1, RZ ;  /* 0x0000000109067810 */ /* 0x000fe40007f3e0ff */
[C---:B------:R-:W-:Y:S02]  /*0850*/  ISETP.GE.U32.AND.EX P0, PT, R12.reuse, UR5, PT, P0 ;  /* 0x000000050c007c0c */ /* 0x040fe4000bf06100 */
[----:B------:R-:W-:Y:S02]  /*0860*/  IADD3.X R11, PT, PT, R12, ~UR5, RZ, P2, !PT ;  /* 0x800000050c0b7c10 */ /* 0x000fe400097fe4ff */
[----:B------:R-:W-:Y:S02]  /*0870*/  IADD3.X R10, PT, PT, RZ, R3, RZ, P1, !PT ;  /* 0x00000003ff0a7210 */ /* 0x000fe40000ffe4ff */
[----:B------:R-:W-:-:S02]  /*0880*/  SEL R7, R7, R14, P0 ;  /* 0x0000000e07077207 */ /* 0x000fc40000000000 */
[----:B------:R-:W-:Y:S02]  /*0890*/  SEL R9, R6, R9, P0 ;  /* 0x0000000906097207 */ /* 0x000fe40000000000 */
[----:B------:R-:W-:Y:S02]  /*08a0*/  SEL R11, R11, R12, P0 ;  /* 0x0000000c0b0b7207 */ /* 0x000fe40000000000 */
[----:B------:R-:W-:Y:S02]  /*08b0*/  SEL R10, R10, R3, P0 ;  /* 0x000000030a0a7207 */ /* 0x000fe40000000000 */
[----:B------:R-:W-:Y:S02]  /*08c0*/  ISETP.GE.U32.AND P0, PT, R7, UR4, PT ;  /* 0x0000000407007c0c */ /* 0x000fe4000bf06070 */
[----:B------:R-:W-:Y:S02]  /*08d0*/  IADD3 R6, P2, PT, R9, 0x1, RZ ;  /* 0x0000000109067810 */ /* 0x000fe40007f5e0ff */
[----:B------:R-:W-:-:S02]  /*08e0*/  ISETP.GE.U32.AND.EX P0, PT, R11, UR5, PT, P0 ;  /* 0x000000050b007c0c */ /* 0x000fc4000bf06100 */
[----:B------:R-:W-:Y:S01]  /*08f0*/  ISETP.NE.U32.AND P1, PT, RZ, UR4, PT ;  /* 0x00000004ff007c0c */ /* 0x000fe2000bf25070 */
[----:B------:R-:W-:Y:S01]  /*0900*/  IMAD.X R7, RZ, RZ, R10, P2 ;  /* 0x000000ffff077224 */ /* 0x000fe200010e060a */
[----:B------:R-:W-:Y:S01]  /*0910*/  SEL R6, R6, R9, P0 ;  /* 0x0000000906067207 */ /* 0x000fe20000000000 */
[----:B------:R-:W-:Y:S01]  /*0920*/  IMAD.MOV.U32 R9, RZ, RZ, 0x0 ;  /* 0x00000000ff097424 */ /* 0x000fe200078e00ff */
[----:B------:R-:W-:Y:S02]  /*0930*/  ISETP.NE.AND.EX P1, PT, RZ, UR5, PT, P1 ;  /* 0x00000005ff007c0c */ /* 0x000fe4000bf25310 */
[----:B------:R-:W-:Y:S02]  /*0940*/  SEL R7, R7, R10, P0 ;  /* 0x0000000a07077207 */ /* 0x000fe40000000000 */
[----:B------:R-:W-:Y:S02]  /*0950*/  SEL R6, R6, 0xffffffff, P1 ;  /* 0xffffffff06067807 */ /* 0x000fe40000800000 */
[----:B------:R-:W-:Y:S01]  /*0960*/  SEL R7, R7, 0xffffffff, P1 ;  /* 0xffffffff07077807 */ /* 0x000fe20000800000 */
[----:B------:R-:W-:Y:S06]  /*0970*/  RET.REL.NODEC R8 `(_Z9ker_indexPyS_S_iy) ;  /* 0xfffffff408a07950 */ /* 0x000fec0003c3ffff */
        .weak           $__internal_1_$__cuda_sm20_rem_u64
        .type           $__internal_1_$__cuda_sm20_rem_u64,@function
        .size           $__internal_1_$__cuda_sm20_rem_u64,(.L_x_8 - $__internal_1_$__cuda_sm20_rem_u64)
$__internal_1_$__cuda_sm20_rem_u64:
[----:B------:R-:W0:Y:S02]  /*0980*/  LDCU UR4, c[0x0][0x398] ;  /* 0x00007300ff0477ac */ /* 0x000e240008000800 */
[----:B0-----:R-:W0:Y:S08]  /*0990*/  I2F.U64.RP R3, UR4 ;  /* 0x0000000400037d12 */ /* 0x001e300008309000 */
[----:B0-----:R-:W0:Y:S02]  /*09a0*/  MUFU.RCP R3, R3 ;  /* 0x0000000300037308 */ /* 0x001e240000001000 */
[----:B0-----:R-:W-:-:S06]  /*09b0*/  IADD3 R8, PT, PT, R3, 0x1ffffffe, RZ ;  /* 0x1ffffffe03087810 */ /* 0x001fcc0007ffe0ff */
[----:B------:R-:W0:Y:S02]  /*09c0*/  F2I.U64.TRUNC R8, R8 ;  /* 0x0000000800087311 */ /* 0x000e24000020d800 */
[----:B0-----:R-:W-:-:S04]  /*09d0*/  IMAD.WIDE.U32 R10, R8, UR4, RZ ;  /* 0x00000004080a7c25 */ /* 0x001fc8000f8e00ff */
[C---:B------:R-:W-:Y:S01]  /*09e0*/  IMAD R7, R8.reuse, UR5, R11 ;  /* 0x0000000508077c24 */ /* 0x040fe2000f8e020b */
[----:B------:R-:W-:Y:S01]  /*09f0*/  IADD3 R13, P0, PT, RZ, -R10, RZ ;  /* 0x8000000aff0d7210 */ /* 0x000fe20007f1e0ff */
[----:B------:R-:W-:Y:S02]  /*0a00*/  IMAD.MOV.U32 R11, RZ, RZ, R8 ;  /* 0x000000ffff0b7224 */ /* 0x000fe400078e0008 */
[----:B------:R-:W-:Y:S02]  /*0a10*/  IMAD R7, R9, UR4, R7 ;  /* 0x0000000409077c24 */ /* 0x000fe4000f8e0207 */
[----:B------:R-:W-:-:S04]  /*0a20*/  IMAD.HI.U32 R10, R8, R13, RZ ;  /* 0x0000000d080a7227 */ /* 0x000fc800078e00ff */
[----:B------:R-:W-:-:S04]  /*0a30*/  IMAD.X R7, RZ, RZ, ~R7, P0 ;  /* 0x000000ffff077224 */ /* 0x000fc800000e0e07 */
[----:B------:R-:W-:-:S04]  /*0a40*/  IMAD.WIDE.U32 R10, P0, R8, R7, R10 ;  /* 0x00000007080a7225 */ /* 0x000fc8000780000a */
[C---:B------:R-:W-:Y:S02]  /*0a50*/  IMAD R15, R9.reuse, R7, RZ ;  /* 0x00000007090f7224 */ /* 0x040fe400078e02ff */
[----:B------:R-:W-:-:S04]  /*0a60*/  IMAD.HI.U32 R10, P1, R9, R13, R10 ;  /* 0x0000000d090a7227 */ /* 0x000fc8000782000a */
[----:B------:R-:W-:Y:S01]  /*0a70*/  IMAD.HI.U32 R3, R9, R7, RZ ;  /* 0x0000000709037227 */ /* 0x000fe200078e00ff */
[----:B------:R-:W-:-:S04]  /*0a80*/  IADD3 R11, P2, PT, R15, R10, RZ ;  /* 0x0000000a0f0b7210 */ /* 0x000fc80007f5e0ff */
[----:B------:R-:W-:Y:S01]  /*0a90*/  IADD3.X R3, PT, PT, R3, R9, RZ, P0, !PT ;  /* 0x0000000903037210 */ /* 0x000fe200007fe4ff */
[----:B------:R-:W-:-:S03]  /*0aa0*/  IMAD.WIDE.U32 R8, R11, UR4, RZ ;  /* 0x000000040b087c25 */ /* 0x000fc6000f8e00ff */
[----:B------:R-:W-:Y:S01]  /*0ab0*/  IADD3.X R3, PT, PT, RZ, RZ, R3, P2, P1 ;  /* 0x000000ffff037210 */ /* 0x000fe200017e2403 */
[----:B------:R-:W-:Y:S01]  /*0ac0*/  IMAD R10, R11, UR5, R9 ;  /* 0x000000050b0a7c24 */ /* 0x000fe2000f8e0209 */
[----:B------:R-:W-:-:S03]  /*0ad0*/  IADD3 R9, P0, PT, RZ, -R8, RZ ;  /* 0x80000008ff097210 */ /* 0x000fc60007f1e0ff */
[----:B------:R-:W-:Y:S02]  /*0ae0*/  IMAD R7, R3, UR4, R10 ;  /* 0x0000000403077c24 */ /* 0x000fe4000f8e020a */
[----:B------:R-:W-:-:S04]  /*0af0*/  IMAD.HI.U32 R10, R11, R9, RZ ;  /* 0x000000090b0a7227 */ /* 0x000fc800078e00ff */
[----:B------:R-:W-:-:S04]  /*0b00*/  IMAD.X R8, RZ, RZ, ~R7, P0 ;  /* 0x000000ffff087224 */ /* 0x000fc800000e0e07 */
[----:B------:R-:W-:-:S04]  /*0b10*/  IMAD.WIDE.U32 R10, P0, R11, R8, R10 ;  /* 0x000000080b0a7225 */ /* 0x000fc8000780000a */
[C---:B------:R-:W-:Y:S02]  /*0b20*/  IMAD R12, R3.reuse, R8, RZ ;  /* 0x00000008030c7224 */ /* 0x040fe400078e02ff */
[----:B------:R-:W-:Y:S01]  /*0b30*/  IMAD.HI.U32 R7, P1, R3, R9, R10 ;  /* 0x0000000903077227 */ /* 0x000fe2000782000a */
[----:B------:R-:W-:-:S03]  /*0b40*/  MOV R9, RZ ;  /* 0x000000ff00097202 */ /* 0x000fc60000000f00 */
[----:B------:R-:W-:Y:S01]  /*0b50*/  IMAD.HI.U32 R8, R3, R8, RZ ;  /* 0x0000000803087227 */ /* 0x000fe200078e00ff */
[----:B------:R-:W-:-:S03]  /*0b60*/  IADD3 R7, P2, PT, R12, R7, RZ ;  /* 0x000000070c077210 */ /* 0x000fc60007f5e0ff */
[----:B------:R-:W-:Y:S02]  /*0b70*/  IMAD.X R3, R8, 0x1, R3, P0 ;  /* 0x0000000108037824 */ /* 0x000fe400000e0603 */
[----:B------:R-:W-:-:S03]  /*0b80*/  IMAD.HI.U32 R8, R7, R4, RZ ;  /* 0x0000000407087227 */ /* 0x000fc600078e00ff */
[----:B------:R-:W-:Y:S01]  /*0b90*/  IADD3.X R3, PT, PT, RZ, RZ, R3, P2, P1 ;  /* 0x000000ffff037210 */ /* 0x000fe200017e2403 */
[----:B------:R-:W-:-:S04]  /*0ba0*/  IMAD.WIDE.U32 R8, R7, R5, R8 ;  /* 0x0000000507087225 */ /* 0x000fc800078e0008 */
[C---:B------:R-:W-:Y:S02]  /*0bb0*/  IMAD R10, R3.reuse, R5, RZ ;  /* 0x00000005030a7224 */ /* 0x040fe400078e02ff */
[----:B------:R-:W-:-:S04]  /*0bc0*/  IMAD.HI.U32 R7, P0, R3, R4, R8 ;  /* 0x0000000403077227 */ /* 0x000fc80007800008 */
[----:B------:R-:W-:Y:S01]  /*0bd0*/  IMAD.HI.U32 R3, R3, R5, RZ ;  /* 0x0000000503037227 */ /* 0x000fe200078e00ff */
[----:B------:R-:W-:-:S03]  /*0be0*/  IADD3 R7, P1, PT, R10, R7, RZ ;  /* 0x000000070a077210 */ /* 0x000fc60007f3e0ff */
[----:B------:R-:W-:Y:S02]  /*0bf0*/  IMAD.X R3, RZ, RZ, R3, P0 ;  /* 0x000000ffff037224 */ /* 0x000fe400000e0603 */
[----:B------:R-:W-:-:S04]  /*0c00*/  IMAD.WIDE.U32 R8, R7, UR4, RZ ;  /* 0x0000000407087c25 */ /* 0x000fc8000f8e00ff */
[----:B------:R-:W-:Y:S01]  /*0c10*/  IMAD.X R3, RZ, RZ, R3, P1 ;  /* 0x000000ffff037224 */ /* 0x000fe200008e0603 */
[----:B------:R-:W-:Y:S01]  /*0c20*/  IADD3 R4, P1, PT, -R8, R4, RZ ;  /* 0x0000000408047210 */ /* 0x000fe20007f3e1ff */
[----:B------:R-:W-:Y:S02]  /*0c30*/  IMAD R10, R7, UR5, R9 ;  /* 0x00000005070a7c24 */ /* 0x000fe4000f8e0209 */
[----:B------:R-:W-:Y:S01]  /*0c40*/  IMAD.MOV.U32 R7, RZ, RZ, 0x0 ;  /* 0x00000000ff077424 */ /* 0x000fe200078e00ff */
[----:B------:R-:W-:Y:S01]  /*0c50*/  ISETP.GE.U32.AND P0, PT, R4, UR4, PT ;  /* 0x0000000404007c0c */ /* 0x000fe2000bf06070 */
[----:B------:R-:W-:-:S05]  /*0c60*/  IMAD R10, R3, UR4, R10 ;  /* 0x00000004030a7c24 */ /* 0x000fca000f8e020a */
[----:B------:R-:W-:Y:S02]  /*0c70*/  IADD3.X R5, PT, PT, ~R10, R5, RZ, P1, !PT ;  /* 0x000000050a057210 */ /* 0x000fe40000ffe5ff */
[----:B------:R-:W-:Y:S02]  /*0c80*/  IADD3 R3, P1, PT, R4, -UR4, RZ ;  /* 0x8000000404037c10 */ /* 0x000fe4000ff3e0ff */
[C---:B------:R-:W-:Y:S02]  /*0c90*/  ISETP.GE.U32.AND.EX P0, PT, R5.reuse, UR5, PT, P0 ;  /* 0x0000000505007c0c */ /* 0x040fe4000bf06100 */
[----:B------:R-:W-:Y:S02]  /*0ca0*/  IADD3.X R8, PT, PT, R5, ~UR5, RZ, P1, !PT ;  /* 0x8000000505087c10 */ /* 0x000fe40008ffe4ff */
[----:B------:R-:W-:Y:S02]  /*0cb0*/  SEL R3, R3, R4, P0 ;  /* 0x0000000403037207 */ /* 0x000fe40000000000 */
[----:B------:R-:W-:-:S02]  /*0cc0*/  SEL R8, R8, R5, P0 ;  /* 0x0000000508087207 */ /* 0x000fc40000000000 */
[C---:B------:R-:W-:Y:S02]  /*0cd0*/  ISETP.GE.U32.AND P0, PT, R3.reuse, UR4, PT ;  /* 0x0000000403007c0c */ /* 0x040fe4000bf06070 */
[----:B------:R-:W-:Y:S02]  /*0ce0*/  IADD3 R4, P2, PT, R3, -UR4, RZ ;  /* 0x8000000403047c10 */ /* 0x000fe4000ff5e0ff */
[----:B------:R-:W-:Y:S02]  /*0cf0*/  ISETP.NE.U32.AND P1, PT, RZ, UR4, PT ;  /* 0x00000004ff007c0c */ /* 0x000fe4000bf25070 */
[C---:B------:R-:W-:Y:S02]  /*0d00*/  ISETP.GE.U32.AND.EX P0, PT, R8.reuse, UR5, PT, P0 ;  /* 0x0000000508007c0c */ /* 0x040fe4000bf06100 */
[----:B------:R-:W-:Y:S02]  /*0d10*/  IADD3.X R5, PT, PT, R8, ~UR5, RZ, P2, !PT ;  /* 0x8000000508057c10 */ /* 0x000fe400097fe4ff */
[----:B------:R-:W-:-:S02]  /*0d20*/  ISETP.NE.AND.EX P1, PT, RZ, UR5, PT, P1 ;  /* 0x00000005ff007c0c */ /* 0x000fc4000bf25310 */
[----:B------:R-:W-:Y:S02]  /*0d30*/  SEL R4, R4, R3, P0 ;  /* 0x0000000304047207 */ /* 0x000fe40000000000 */
[----:B------:R-:W-:Y:S02]  /*0d40*/  SEL R5, R5, R8, P0 ;  /* 0x0000000805057207 */ /* 0x000fe40000000000 */
[----:B------:R-:W-:Y:S02]  /*0d50*/  SEL R4, R4, 0xffffffff, P1 ;  /* 0xffffffff04047807 */ /* 0x000fe40000800000 */
[----:B------:R-:W-:Y:S01]  /*0d60*/  SEL R5, R5, 0xffffffff, P1 ;  /* 0xffffffff05057807 */ /* 0x000fe20000800000 */
[----:B------:R-:W-:Y:S06]  /*0d70*/  RET.REL.NODEC R6 `(_Z9ker_indexPyS_S_iy) ;  /* 0xfffffff006a07950 */ /* 0x000fec0003c3ffff */
.L_x_6:
[----:B------:R-:W-:-:S00]  /*0d80*/  BRA `(.L_x_6) ;  /* 0xfffffffc00fc7947 */ /* 0x000fc0000383ffff */
[----:B------:R-:W-:-:S00]  /*0d90*/  NOP ;  /* 0x0000000000007918 */ /* 0x000fc00000000000 */
        /* <DEDUP_REMOVED lines=14> */
.L_x_8:


//--------------------- .nv.shared.reserved.0     --------------------------
	.section	.nv.shared.reserved.0,"aw",@nobits
	.weak		__nv_reservedSMEM_offset_0_alias
	.size		__nv_reservedSMEM_offset_0_alias, 0, 64
	.other		__nv_reservedSMEM_offset_0_alias,@"STO_CUDA_RESERVED_SHARED STV_DEFAULT"
__nv_reservedSMEM_offset_0_alias:
	.zero		0
	.zero		64


//--------------------- .nv.constant0._Z9ker_indexPyS_S_iy --------------------------
	.section	.nv.constant0._Z9ker_indexPyS_S_iy,"a",@progbits
	.sectionflags	@""
	.align	4
.nv.constant0._Z9ker_indexPyS_S_iy:
	.zero		936


//--------------------- SYMBOLS --------------------------

	.type		.nv.reservedSmem.offset0,@object
	.size		.nv.reservedSmem.offset0,0x4
